//
// Generated by NVIDIA NVVM Compiler
//
// Compiler Build ID: CL-36424714
// Cuda compilation tools, release 13.0, V13.0.88
// Based on NVVM 20.0.0
//

.version 9.0
.target sm_100
.address_size 64

	// .globl	fftshift

.visible .entry fftshift(
	.param .u64 .ptr .align 1 fftshift_param_0,
	.param .u64 .ptr .align 1 fftshift_param_1,
	.param .u64 .ptr .align 1 fftshift_param_2,
	.param .u32 fftshift_param_3,
	.param .u32 fftshift_param_4,
	.param .u32 fftshift_param_5
)
{
	.reg .pred 	%p<7>;
	.reg .b32 	%r<45>;
	.reg .b32 	%f<5>;
	.reg .b64 	%rd<12>;

	ld.param.u64 	%rd1, [fftshift_param_0];
	ld.param.u64 	%rd2, [fftshift_param_1];
	ld.param.u64 	%rd3, [fftshift_param_2];
	ld.param.u32 	%r4, [fftshift_param_3];
	ld.param.u32 	%r7, [fftshift_param_4];
	ld.param.u32 	%r8, [fftshift_param_5];
	mov.u32 	%r9, %ctaid.x;
	mov.u32 	%r10, %ntid.x;
	mov.u32 	%r11, %tid.x;
	mad.lo.s32 	%r1, %r9, %r10, %r11;
	mov.u32 	%r12, %ctaid.y;
	mov.u32 	%r13, %ntid.y;
	mov.u32 	%r14, %tid.y;
	mad.lo.s32 	%r15, %r12, %r13, %r14;
	mov.u32 	%r16, %ctaid.z;
	mov.u32 	%r17, %ntid.z;
	mov.u32 	%r18, %tid.z;
	mad.lo.s32 	%r19, %r16, %r17, %r18;
	setp.ge.s32 	%p1, %r1, %r4;
	setp.ge.s32 	%p2, %r15, %r7;
	or.pred  	%p3, %p1, %p2;
	setp.ge.s32 	%p4, %r19, %r8;
	or.pred  	%p5, %p3, %p4;
	@%p5 bra 	$L__BB0_2;
	cvta.to.global.u64 	%rd4, %rd3;
	cvta.to.global.u64 	%rd5, %rd1;
	cvta.to.global.u64 	%rd6, %rd2;
	mad.lo.s32 	%r20, %r7, %r19, %r15;
	mad.lo.s32 	%r21, %r20, %r4, %r1;
	add.s32 	%r22, %r4, 1;
	shr.u32 	%r23, %r22, 31;
	add.s32 	%r24, %r22, %r23;
	shr.s32 	%r25, %r24, 1;
	add.s32 	%r26, %r25, %r1;
	rem.s32 	%r27, %r26, %r4;
	add.s32 	%r28, %r7, 1;
	shr.u32 	%r29, %r28, 1;
	add.s32 	%r30, %r29, %r15;
	rem.u32 	%r31, %r30, %r7;
	add.s32 	%r32, %r8, 1;
	shr.u32 	%r33, %r32, 1;
	add.s32 	%r34, %r33, %r19;
	rem.u32 	%r35, %r34, %r8;
	shr.u32 	%r36, %r4, 31;
	add.s32 	%r37, %r4, %r36;
	shr.s32 	%r38, %r37, 1;
	setp.gt.s32 	%p6, %r27, %r38;
	sub.s32 	%r39, %r4, %r27;
	selp.b32 	%r40, %r39, %r27, %p6;
	mad.lo.s32 	%r41, %r35, %r7, %r31;
	mad.lo.s32 	%r42, %r41, %r38, %r41;
	add.s32 	%r43, %r42, %r40;
	shl.b32 	%r44, %r43, 1;
	mul.wide.s32 	%rd7, %r44, 4;
	add.s64 	%rd8, %rd4, %rd7;
	ld.global.nc.f32 	%f1, [%rd8];
	mul.wide.s32 	%rd9, %r21, 4;
	add.s64 	%rd10, %rd5, %rd9;
	st.global.f32 	[%rd10], %f1;
	ld.global.nc.f32 	%f2, [%rd8+4];
	neg.f32 	%f3, %f2;
	selp.f32 	%f4, %f3, %f2, %p6;
	add.s64 	%rd11, %rd6, %rd9;
	st.global.f32 	[%rd11], %f4;
$L__BB0_2:
	ret;

}


// ===== COMPILED SASS (sm_100) =====

	.target	sm_100

	.elftype	@"ET_EXEC"


//--------------------- .note.nv.tkinfo           --------------------------
	.section	.note.nv.tkinfo,"",@"SHT_NOTE"
	.sectionflags	@"SHF_NOTE_NV_TKINFO"
	.tkinfo
        /*0018*/ 	.word	0x00000002
        /*0030*/ 	.string	""
        /*0030*/ 	.string	"ptxas"
        /*0030*/ 	.string	"Cuda compilation tools, release 13.0, V13.0.88"
        /*0030*/ 	.string	"Build cuda_13.0.r13.0/compiler.36424714_0"
        /*0030*/ 	.string	"-arch sm_100 -m 64 "



//--------------------- .note.nv.cuinfo           --------------------------
	.section	.note.nv.cuinfo,"",@"SHT_NOTE"
	.sectionflags	@"SHF_NOTE_NV_CUINFO"
        /*0018*/ 	.short	0x0002
        /*001a*/ 	.short	0x0064
        /*001c*/ 	.short	0x0082
	.zero		2


//--------------------- .nv.info                  --------------------------
	.section	.nv.info,"",@"SHT_CUDA_INFO"
	.align	4


	//----- nvinfo : EIATTR_REGCOUNT
	.align		4
        /*0000*/ 	.byte	0x04, 0x2f
        /*0002*/ 	.short	(.L_1 - .L_0)
	.align		4
.L_0:
        /*0004*/ 	.word	index@(fftshift)
        /*0008*/ 	.word	0x00000016


	//----- nvinfo : EIATTR_FRAME_SIZE
	.align		4
.L_1:
        /*000c*/ 	.byte	0x04, 0x11
        /*000e*/ 	.short	(.L_3 - .L_2)
	.align		4
.L_2:
        /*0010*/ 	.word	index@(fftshift)
        /*0014*/ 	.word	0x00000000


	//----- nvinfo : EIATTR_MIN_STACK_SIZE
	.align		4
.L_3:
        /*0018*/ 	.byte	0x04, 0x12
        /*001a*/ 	.short	(.L_5 - .L_4)
	.align		4
.L_4:
        /*001c*/ 	.word	index@(fftshift)
        /*0020*/ 	.word	0x00000000
.L_5:


//--------------------- .nv.compat                --------------------------
	.section	.nv.compat,"",@"SHT_CUDA_COMPAT_INFO"
	.align	4
        /*0000*/ 	.byte	0x02, 0x09, 0x00, 0x00, 0x02, 0x02, 0x01, 0x00, 0x02, 0x05, 0x05, 0x00, 0x03, 0x07, 0x01, 0x01
        /*0010*/ 	.byte	0x02, 0x03, 0x00, 0x00, 0x02, 0x06, 0x01, 0x00, 0x04, 0x0b, 0x08, 0x00, 0x09, 0x00, 0x00, 0x00
        /*0020*/ 	.byte	0x00, 0x00, 0x00, 0x00


//--------------------- .nv.info.fftshift         --------------------------
	.section	.nv.info.fftshift,"",@"SHT_CUDA_INFO"
	.sectionflags	@""
	.align	4


	//----- nvinfo : EIATTR_CUDA_API_VERSION
	.align		4
        /*0000*/ 	.byte	0x04, 0x37
        /*0002*/ 	.short	(.L_7 - .L_6)
.L_6:
        /*0004*/ 	.word	0x00000082


	//----- nvinfo : EIATTR_KPARAM_INFO
	.align		4
.L_7:
        /*0008*/ 	.byte	0x04, 0x17
        /*000a*/ 	.short	(.L_9 - .L_8)
.L_8:
        /*000c*/ 	.word	0x00000000
        /*0010*/ 	.short	0x0005
        /*0012*/ 	.short	0x0020
        /*0014*/ 	.byte	0x00, 0xf0, 0x11, 0x00


	//----- nvinfo : EIATTR_KPARAM_INFO
	.align		4
.L_9:
        /*0018*/ 	.byte	0x04, 0x17
        /*001a*/ 	.short	(.L_11 - .L_10)
.L_10:
        /*001c*/ 	.word	0x00000000
        /*0020*/ 	.short	0x0004
        /*0022*/ 	.short	0x001c
        /*0024*/ 	.byte	0x00, 0xf0, 0x11, 0x00


	//----- nvinfo : EIATTR_KPARAM_INFO
	.align		4
.L_11:
        /*0028*/ 	.byte	0x04, 0x17
        /*002a*/ 	.short	(.L_13 - .L_12)
.L_12:
        /*002c*/ 	.word	0x00000000
        /*0030*/ 	.short	0x0003
        /*0032*/ 	.short	0x0018
        /*0034*/ 	.byte	0x00, 0xf0, 0x11, 0x00


	//----- nvinfo : EIATTR_KPARAM_INFO
	.align		4
.L_13:
        /*0038*/ 	.byte	0x04, 0x17
        /*003a*/ 	.short	(.L_15 - .L_14)
.L_14:
        /*003c*/ 	.word	0x00000000
        /*0040*/ 	.short	0x0002
        /*0042*/ 	.short	0x0010
        /*0044*/ 	.byte	0x00, 0xf5, 0x21, 0x00


	//----- nvinfo : EIATTR_KPARAM_INFO
	.align		4
.L_15:
        /*0048*/ 	.byte	0x04, 0x17
        /*004a*/ 	.short	(.L_17 - .L_16)
.L_16:
        /*004c*/ 	.word	0x00000000
        /*0050*/ 	.short	0x0001
        /*0052*/ 	.short	0x0008
        /*0054*/ 	.byte	0x00, 0xf5, 0x21, 0x00


	//----- nvinfo : EIATTR_KPARAM_INFO
	.align		4
.L_17:
        /*0058*/ 	.byte	0x04, 0x17
        /*005a*/ 	.short	(.L_19 - .L_18)
.L_18:
        /*005c*/ 	.word	0x00000000
        /*0060*/ 	.short	0x0000
        /*0062*/ 	.short	0x0000
        /*0064*/ 	.byte	0x00, 0xf5, 0x21, 0x00


	//----- nvinfo : EIATTR_SPARSE_MMA_MASK
	.align		4
.L_19:
        /*0068*/ 	.byte	0x03, 0x50
        /*006a*/ 	.short	0x0000


	//----- nvinfo : EIATTR_MAXREG_COUNT
	.align		4
        /*006c*/ 	.byte	0x03, 0x1b
        /*006e*/ 	.short	0x00ff


	//----- nvinfo : EIATTR_MERCURY_ISA_VERSION
	.align		4
        /*0070*/ 	.byte	0x03, 0x5f
        /*0072*/ 	.short	0x0101


	//----- nvinfo : EIATTR_VRC_CTA_INIT_COUNT
	.align		4
        /*0074*/ 	.byte	0x02, 0x4a
	.zero		1
	.zero		1


	//----- nvinfo : EIATTR_EXIT_INSTR_OFFSETS
	.align		4
        /*0078*/ 	.byte	0x04, 0x1c
        /*007a*/ 	.short	(.L_21 - .L_20)


	//   ....[0]....
.L_20:
        /*007c*/ 	.word	0x00000120


	//   ....[1]....
        /*0080*/ 	.word	0x00000680


	//----- nvinfo : EIATTR_CBANK_PARAM_SIZE
	.align		4
.L_21:
        /*0084*/ 	.byte	0x03, 0x19
        /*0086*/ 	.short	0x0024


	//----- nvinfo : EIATTR_PARAM_CBANK
	.align		4
        /*0088*/ 	.byte	0x04, 0x0a
        /*008a*/ 	.short	(.L_23 - .L_22)
	.align		4
.L_22:
        /*008c*/ 	.word	index@(.nv.constant0.fftshift)
        /*0090*/ 	.short	0x0380
        /*0092*/ 	.short	0x0024


	//----- nvinfo : EIATTR_SW_WAR
	.align		4
.L_23:
        /*0094*/ 	.byte	0x04, 0x36
        /*0096*/ 	.short	(.L_25 - .L_24)
.L_24:
        /*0098*/ 	.word	0x00000008
.L_25:


//--------------------- .nv.callgraph             --------------------------
	.section	.nv.callgraph,"",@"SHT_CUDA_CALLGRAPH"
	.align	4
	.sectionentsize	8
	.align		4
        /*0000*/ 	.word	0x00000000
	.align		4
        /*0004*/ 	.word	0xffffffff
	.align		4
        /*0008*/ 	.word	0x00000000
	.align		4
        /*000c*/ 	.word	0xfffffffe
	.align		4
        /*0010*/ 	.word	0x00000000
	.align		4
        /*0014*/ 	.word	0xfffffffd
	.align		4
        /*0018*/ 	.word	0x00000000
	.align		4
        /*001c*/ 	.word	0xfffffffc


//--------------------- .text.fftshift            --------------------------
	.section	.text.fftshift,"ax",@progbits
	.align	128
        .global         fftshift
        .type           fftshift,@function
        .size           fftshift,(.L_x_1 - fftshift)
        .other          fftshift,@"STO_CUDA_ENTRY STV_DEFAULT"
fftshift:
.text.fftshift:
[----:B------:R-:W-:Y:S01]  /*0000*/  LDC R1, c[0x0][0x37c] ;  /* 0x0000df00ff017b82 */ /* 0x000fe20000000800 */
[----:B------:R-:W0:Y:S07]  /*0010*/  S2R R7, SR_TID.Y ;  /* 0x0000000000077919 */ /* 0x000e2e0000002200 */
[----:B------:R-:W1:Y:S01]  /*0020*/  LDC R5, c[0x0][0x360] ;  /* 0x0000d800ff057b82 */ /* 0x000e620000000800 */
[----:B------:R-:W1:Y:S01]  /*0030*/  S2R R0, SR_TID.X ;  /* 0x0000000000007919 */ /* 0x000e620000002100 */
[----:B------:R-:W2:Y:S06]  /*0040*/  S2R R9, SR_TID.Z ;  /* 0x0000000000097919 */ /* 0x000eac0000002300 */
[----:B------:R-:W0:Y:S08]  /*0050*/  S2UR UR5, SR_CTAID.Y ;  /* 0x00000000000579c3 */ /* 0x000e300000002600 */
[----:B------:R-:W0:Y:S08]  /*0060*/  LDC R4, c[0x0][0x364] ;  /* 0x0000d900ff047b82 */ /* 0x000e300000000800 */
[----:B------:R-:W1:Y:S08]  /*0070*/  S2UR UR4, SR_CTAID.X ;  /* 0x00000000000479c3 */ /* 0x000e700000002500 */
[----:B------:R-:W3:Y:S08]  /*0080*/  LDC.64 R2, c[0x0][0x398] ;  /* 0x0000e600ff027b82 */ /* 0x000ef00000000a00 */
[----:B------:R-:W2:Y:S01]  /*0090*/  S2UR UR6, SR_CTAID.Z ;  /* 0x00000000000679c3 */ /* 0x000ea20000002700 */
[----:B0-----:R-:W-:-:S07]  /*00a0*/  IMAD R4, R4, UR5, R7 ;  /* 0x0000000504047c24 */ /* 0x001fce000f8e0207 */
[----:B------:R-:W2:Y:S01]  /*00b0*/  LDC R6, c[0x0][0x368] ;  /* 0x0000da00ff067b82 */ /* 0x000ea20000000800 */
[----:B-1----:R-:W-:-:S07]  /*00c0*/  IMAD R5, R5, UR4, R0 ;  /* 0x0000000405057c24 */ /* 0x002fce000f8e0200 */
[----:B------:R-:W0:Y:S01]  /*00d0*/  LDC R11, c[0x0][0x3a0] ;  /* 0x0000e800ff0b7b82 */ /* 0x000e220000000800 */
[----:B---3--:R-:W-:-:S04]  /*00e0*/  ISETP.GE.AND P0, PT, R4, R3, PT ;  /* 0x000000030400720c */ /* 0x008fc80003f06270 */
[----:B------:R-:W-:Y:S01]  /*00f0*/  ISETP.GE.OR P0, PT, R5, R2, P0 ;  /* 0x000000020500720c */ /* 0x000fe20000706670 */
[----:B--2---:R-:W-:-:S05]  /*0100*/  IMAD R0, R6, UR6, R9 ;  /* 0x0000000606007c24 */ /* 0x004fca000f8e0209 */
[----:B0-----:R-:W-:-:S13]  /*0110*/  ISETP.GE.OR P0, PT, R0, R11, P0 ;  /* 0x0000000b0000720c */ /* 0x001fda0000706670 */
[----:B------:R-:W-:Y:S05]  /*0120*/  @P0 EXIT ;  /* 0x000000000000094d */ /* 0x000fea0003800000 */
[----:B------:R-:W-:Y:S01]  /*0130*/  IABS R10, R2 ;  /* 0x00000002000a7213 */ /* 0x000fe20000000000 */
[----:B------:R-:W-:Y:S01]  /*0140*/  I2F.U32.RP R16, R11 ;  /* 0x0000000b00107306 */ /* 0x000fe20000209000 */
[C---:B------:R-:W-:Y:S01]  /*0150*/  VIADD R6, R2.reuse, 0x1 ;  /* 0x0000000102067836 */ /* 0x040fe20000000000 */
[----:B------:R-:W-:Y:S01]  /*0160*/  ISETP.NE.AND P3, PT, R2, RZ, PT ;  /* 0x000000ff0200720c */ /* 0x000fe20003f65270 */
[----:B------:R-:W0:Y:S01]  /*0170*/  LDCU.64 UR4, c[0x0][0x358] ;  /* 0x00006b00ff0477ac */ /* 0x000e220008000a00 */
[----:B------:R-:W-:-:S04]  /*0180*/  ISETP.NE.U32.AND P5, PT, R11, RZ, PT ;  /* 0x000000ff0b00720c */ /* 0x000fc80003fa5070 */
[----:B------:R-:W1:Y:S08]  /*0190*/  I2F.RP R14, R10 ;  /* 0x0000000a000e7306 */ /* 0x000e700000209400 */
[----:B------:R-:W2:Y:S08]  /*01a0*/  I2F.U32.RP R15, R3 ;  /* 0x00000003000f7306 */ /* 0x000eb00000209000 */
[----:B-1----:R-:W1:Y:S08]  /*01b0*/  MUFU.RCP R14, R14 ;  /* 0x0000000e000e7308 */ /* 0x002e700000001000 */
[----:B------:R-:W3:Y:S08]  /*01c0*/  MUFU.RCP R16, R16 ;  /* 0x0000001000107308 */ /* 0x000ef00000001000 */
[----:B--2---:R-:W2:Y:S01]  /*01d0*/  MUFU.RCP R15, R15 ;  /* 0x0000000f000f7308 */ /* 0x004ea20000001000 */
[----:B-1----:R-:W-:Y:S01]  /*01e0*/  VIADD R12, R14, 0xffffffe ;  /* 0x0ffffffe0e0c7836 */ /* 0x002fe20000000000 */
[----:B------:R-:W-:-:S04]  /*01f0*/  LEA.HI R14, R6, R6, RZ, 0x1 ;  /* 0x00000006060e7211 */ /* 0x000fc800078f08ff */
[----:B------:R-:W-:Y:S02]  /*0200*/  LEA.HI.SX32 R14, R14, R5, 0x1f ;  /* 0x000000050e0e7211 */ /* 0x000fe400078ffaff */
[----:B------:R1:W4:Y:S01]  /*0210*/  F2I.FTZ.U32.TRUNC.NTZ R13, R12 ;  /* 0x0000000c000d7305 */ /* 0x000322000021f000 */
[----:B---3--:R-:W-:-:S07]  /*0220*/  VIADD R8, R16, 0xffffffe ;  /* 0x0ffffffe10087836 */ /* 0x008fce0000000000 */
[----:B------:R-:W3:Y:S01]  /*0230*/  F2I.FTZ.U32.TRUNC.NTZ R9, R8 ;  /* 0x0000000800097305 */ /* 0x000ee2000021f000 */
[----:B--2---:R-:W-:Y:S01]  /*0240*/  IADD3 R7, PT, PT, R15, 0xffffffe, RZ ;  /* 0x0ffffffe0f077810 */ /* 0x004fe20007ffe0ff */
[----:B-1----:R-:W-:Y:S02]  /*0250*/  IMAD.MOV.U32 R12, RZ, RZ, RZ ;  /* 0x000000ffff0c7224 */ /* 0x002fe400078e00ff */
[----:B----4-:R-:W-:-:S04]  /*0260*/  IMAD.MOV R17, RZ, RZ, -R13 ;  /* 0x000000ffff117224 */ /* 0x010fc800078e0a0d */
[----:B------:R-:W1:Y:S01]  /*0270*/  F2I.FTZ.U32.TRUNC.NTZ R7, R7 ;  /* 0x0000000700077305 */ /* 0x000e62000021f000 */
[----:B------:R-:W-:Y:S01]  /*0280*/  IMAD R15, R17, R10, RZ ;  /* 0x0000000a110f7224 */ /* 0x000fe200078e02ff */
[----:B------:R-:W-:-:S03]  /*0290*/  IABS R17, R14 ;  /* 0x0000000e00117213 */ /* 0x000fc60000000000 */
[----:B------:R-:W-:Y:S01]  /*02a0*/  IMAD.HI.U32 R12, R13, R15, R12 ;  /* 0x0000000f0d0c7227 */ /* 0x000fe200078e000c */
[----:B---3--:R-:W-:Y:S02]  /*02b0*/  IADD3 R8, PT, PT, RZ, -R9, RZ ;  /* 0x80000009ff087210 */ /* 0x008fe40007ffe0ff */
[----:B------:R-:W-:-:S03]  /*02c0*/  IADD3 R13, PT, PT, R11, 0x1, RZ ;  /* 0x000000010b0d7810 */ /* 0x000fc60007ffe0ff */
[----:B------:R-:W-:Y:S01]  /*02d0*/  IMAD.HI.U32 R12, R12, R17, RZ ;  /* 0x000000110c0c7227 */ /* 0x000fe200078e00ff */
[----:B-1----:R-:W-:-:S03]  /*02e0*/  IADD3 R6, PT, PT, RZ, -R7, RZ ;  /* 0x80000007ff067210 */ /* 0x002fc60007ffe0ff */
[----:B------:R-:W-:Y:S01]  /*02f0*/  IMAD R15, R8, R11, RZ ;  /* 0x0000000b080f7224 */ /* 0x000fe200078e02ff */
[----:B------:R-:W-:Y:S01]  /*0300*/  IADD3 R12, PT, PT, -R12, RZ, RZ ;  /* 0x000000ff0c0c7210 */ /* 0x000fe20007ffe1ff */
[----:B------:R-:W-:Y:S02]  /*0310*/  IMAD.MOV.U32 R8, RZ, RZ, RZ ;  /* 0x000000ffff087224 */ /* 0x000fe400078e00ff */
[----:B------:R-:W-:Y:S02]  /*0320*/  IMAD R19, R6, R3, RZ ;  /* 0x0000000306137224 */ /* 0x000fe400078e02ff */
[----:B------:R-:W-:Y:S02]  /*0330*/  IMAD.MOV.U32 R6, RZ, RZ, RZ ;  /* 0x000000ffff067224 */ /* 0x000fe400078e00ff */
[----:B------:R-:W-:Y:S01]  /*0340*/  IMAD.HI.U32 R15, R9, R15, R8 ;  /* 0x0000000f090f7227 */ /* 0x000fe200078e0008 */
[----:B------:R-:W-:-:S03]  /*0350*/  LEA.HI R8, R13, R0, RZ, 0x1f ;  /* 0x000000000d087211 */ /* 0x000fc600078ff8ff */
[----:B------:R-:W-:-:S04]  /*0360*/  IMAD.HI.U32 R13, R7, R19, R6 ;  /* 0x00000013070d7227 */ /* 0x000fc800078e0006 */
[C---:B------:R-:W-:Y:S02]  /*0370*/  IMAD R7, R10.reuse, R12, R17 ;  /* 0x0000000c0a077224 */ /* 0x040fe400078e0211 */
[----:B------:R-:W-:Y:S02]  /*0380*/  VIADD R9, R3, 0x1 ;  /* 0x0000000103097836 */ /* 0x000fe40000000000 */
[----:B------:R-:W-:Y:S01]  /*0390*/  IMAD.HI.U32 R15, R15, R8, RZ ;  /* 0x000000080f0f7227 */ /* 0x000fe200078e00ff */
[----:B------:R-:W-:Y:S02]  /*03a0*/  ISETP.GT.U32.AND P1, PT, R10, R7, PT ;  /* 0x000000070a00720c */ /* 0x000fe40003f24070 */
[----:B------:R-:W-:Y:S02]  /*03b0*/  LEA.HI R6, R9, R4, RZ, 0x1f ;  /* 0x0000000409067211 */ /* 0x000fe400078ff8ff */
[----:B------:R-:W-:-:S03]  /*03c0*/  IADD3 R15, PT, PT, -R15, RZ, RZ ;  /* 0x000000ff0f0f7210 */ /* 0x000fc60007ffe1ff */
[----:B------:R-:W-:-:S04]  /*03d0*/  IMAD.HI.U32 R13, R13, R6, RZ ;  /* 0x000000060d0d7227 */ /* 0x000fc800078e00ff */
[----:B------:R-:W-:Y:S02]  /*03e0*/  IMAD R12, R11, R15, R8 ;  /* 0x0000000f0b0c7224 */ /* 0x000fe400078e0208 */
[----:B------:R-:W-:Y:S01]  /*03f0*/  IMAD.MOV R13, RZ, RZ, -R13 ;  /* 0x000000ffff0d7224 */ /* 0x000fe200078e0a0d */
[----:B------:R-:W-:Y:S02]  /*0400*/  @!P1 IADD3 R7, PT, PT, R7, -R10, RZ ;  /* 0x8000000a07079210 */ /* 0x000fe40007ffe0ff */
[----:B------:R-:W-:Y:S01]  /*0410*/  ISETP.GE.U32.AND P0, PT, R12, R11, PT ;  /* 0x0000000b0c00720c */ /* 0x000fe20003f06070 */
[----:B------:R-:W-:Y:S01]  /*0420*/  IMAD R8, R3, R13, R6 ;  /* 0x0000000d03087224 */ /* 0x000fe200078e0206 */
[----:B------:R-:W-:Y:S02]  /*0430*/  ISETP.GT.U32.AND P4, PT, R10, R7, PT ;  /* 0x000000070a00720c */ /* 0x000fe40003f84070 */
[----:B------:R-:W-:Y:S02]  /*0440*/  LEA.HI R6, R2, R2, RZ, 0x1 ;  /* 0x0000000202067211 */ /* 0x000fe400078f08ff */
[----:B------:R-:W-:-:S07]  /*0450*/  ISETP.GE.U32.AND P1, PT, R8, R3, PT ;  /* 0x000000030800720c */ /* 0x000fce0003f26070 */
[----:B------:R-:W-:Y:S01]  /*0460*/  @P0 IMAD.IADD R12, R12, 0x1, -R11 ;  /* 0x000000010c0c0824 */ /* 0x000fe200078e0a0b */
[----:B------:R-:W-:Y:S01]  /*0470*/  ISETP.GE.AND P0, PT, R14, RZ, PT ;  /* 0x000000ff0e00720c */ /* 0x000fe20003f06270 */
[----:B------:R-:W-:Y:S01]  /*0480*/  @!P4 IMAD.IADD R7, R7, 0x1, -R10 ;  /* 0x000000010707c824 */ /* 0x000fe200078e0a0a */
[----:B------:R-:W-:Y:S02]  /*0490*/  SHF.R.S32.HI R10, RZ, 0x1, R6 ;  /* 0x00000001ff0a7819 */ /* 0x000fe40000011406 */
[----:B------:R-:W-:Y:S02]  /*04a0*/  ISETP.GE.U32.AND P2, PT, R12, R11, PT ;  /* 0x0000000b0c00720c */ /* 0x000fe40003f46070 */
[----:B------:R-:W-:Y:S02]  /*04b0*/  @P1 IADD3 R8, PT, PT, R8, -R3, RZ ;  /* 0x8000000308081210 */ /* 0x000fe40007ffe0ff */
[----:B------:R-:W-:Y:S02]  /*04c0*/  MOV R9, R7 ;  /* 0x0000000700097202 */ /* 0x000fe40000000f00 */
[----:B------:R-:W-:Y:S01]  /*04d0*/  ISETP.GE.U32.AND P4, PT, R8, R3, PT ;  /* 0x000000030800720c */ /* 0x000fe20003f86070 */
[----:B------:R-:W1:Y:S01]  /*04e0*/  LDC.64 R6, c[0x0][0x390] ;  /* 0x0000e400ff067b82 */ /* 0x000e620000000a00 */
[----:B------:R-:W-:Y:S01]  /*04f0*/  ISETP.NE.U32.AND P1, PT, R3, RZ, PT ;  /* 0x000000ff0300720c */ /* 0x000fe20003f25070 */
[----:B------:R-:W-:Y:S01]  /*0500*/  @!P0 IMAD.MOV R9, RZ, RZ, -R9 ;  /* 0x000000ffff098224 */ /* 0x000fe200078e0a09 */
[----:B------:R-:W-:-:S03]  /*0510*/  @!P3 LOP3.LUT R9, RZ, R2, RZ, 0x33, !PT ;  /* 0x00000002ff09b212 */ /* 0x000fc600078e33ff */
[-C--:B------:R-:W-:Y:S02]  /*0520*/  @P2 IADD3 R12, PT, PT, R12, -R11.reuse, RZ ;  /* 0x8000000b0c0c2210 */ /* 0x080fe40007ffe0ff */
[----:B------:R-:W-:Y:S02]  /*0530*/  ISETP.GT.AND P0, PT, R9, R10, PT ;  /* 0x0000000a0900720c */ /* 0x000fe40003f04270 */
[----:B------:R-:W-:Y:S02]  /*0540*/  @!P5 LOP3.LUT R12, RZ, R11, RZ, 0x33, !PT ;  /* 0x0000000bff0cd212 */ /* 0x000fe400078e33ff */
[----:B------:R-:W-:Y:S02]  /*0550*/  @P4 IMAD.IADD R8, R8, 0x1, -R3 ;  /* 0x0000000108084824 */ /* 0x000fe400078e0a03 */
[----:B------:R-:W-:-:S05]  /*0560*/  @!P1 LOP3.LUT R8, RZ, R3, RZ, 0x33, !PT ;  /* 0x00000003ff089212 */ /* 0x000fca00078e33ff */
[----:B------:R-:W-:Y:S02]  /*0570*/  IMAD R11, R12, R3, R8 ;  /* 0x000000030c0b7224 */ /* 0x000fe400078e0208 */
[----:B------:R-:W-:Y:S02]  /*0580*/  @P0 IADD3 R9, PT, PT, -R9, R2, RZ ;  /* 0x0000000209090210 */ /* 0x000fe40007ffe1ff */
[----:B------:R-:W-:-:S04]  /*0590*/  IMAD R10, R10, R11, R11 ;  /* 0x0000000b0a0a7224 */ /* 0x000fc800078e020b */
[----:B------:R-:W-:-:S05]  /*05a0*/  IMAD.IADD R10, R9, 0x1, R10 ;  /* 0x00000001090a7824 */ /* 0x000fca00078e020a */
[----:B------:R-:W-:Y:S02]  /*05b0*/  SHF.L.U32 R9, R10, 0x1, RZ ;  /* 0x000000010a097819 */ /* 0x000fe400000006ff */
[----:B------:R-:W2:Y:S03]  /*05c0*/  LDC.64 R10, c[0x0][0x388] ;  /* 0x0000e200ff0a7b82 */ /* 0x000ea60000000a00 */
[----:B-1----:R-:W-:-:S05]  /*05d0*/  IMAD.WIDE R6, R9, 0x4, R6 ;  /* 0x0000000409067825 */ /* 0x002fca00078e0206 */
[----:B0-----:R-:W3:Y:S01]  /*05e0*/  LDG.E.CONSTANT R12, desc[UR4][R6.64+0x4] ;  /* 0x00000404060c7981 */ /* 0x001ee2000c1e9900 */
[----:B------:R-:W0:Y:S03]  /*05f0*/  LDC.64 R8, c[0x0][0x380] ;  /* 0x0000e000ff087b82 */ /* 0x000e260000000a00 */
[----:B------:R-:W4:Y:S01]  /*0600*/  LDG.E.CONSTANT R13, desc[UR4][R6.64] ;  /* 0x00000004060d7981 */ /* 0x000f22000c1e9900 */
[----:B------:R-:W-:-:S04]  /*0610*/  IMAD R0, R0, R3, R4 ;  /* 0x0000000300007224 */ /* 0x000fc800078e0204 */
[----:B------:R-:W-:-:S04]  /*0620*/  IMAD R5, R0, R2, R5 ;  /* 0x0000000200057224 */ /* 0x000fc800078e0205 */
[----:B0-----:R-:W-:-:S04]  /*0630*/  IMAD.WIDE R2, R5, 0x4, R8 ;  /* 0x0000000405027825 */ /* 0x001fc800078e0208 */
[----:B--2---:R-:W-:Y:S01]  /*0640*/  IMAD.WIDE R4, R5, 0x4, R10 ;  /* 0x0000000405047825 */ /* 0x004fe200078e020a */
[----:B---3--:R-:W-:Y:S01]  /*0650*/  FSEL R9, -R12, R12, P0 ;  /* 0x0000000c0c097208 */ /* 0x008fe20000000100 */
[----:B----4-:R-:W-:Y:S04]  /*0660*/  STG.E desc[UR4][R2.64], R13 ;  /* 0x0000000d02007986 */ /* 0x010fe8000c101904 */
[----:B------:R-:W-:Y:S01]  /*0670*/  STG.E desc[UR4][R4.64], R9 ;  /* 0x0000000904007986 */ /* 0x000fe2000c101904 */
[----:B------:R-:W-:Y:S05]  /*0680*/  EXIT ;  /* 0x000000000000794d */ /* 0x000fea0003800000 */
.L_x_0:
[----:B------:R-:W-:-:S00]  /*0690*/  BRA `(.L_x_0) ;  /* 0xfffffffc00fc7947 */ /* 0x000fc0000383ffff */
[----:B------:R-:W-:-:S00]  /*06a0*/  NOP ;  /* 0x0000000000007918 */ /* 0x000fc00000000000 */
        /* <DEDUP_REMOVED lines=13> */
.L_x_1:


//--------------------- .nv.shared.reserved.0     --------------------------
	.section	.nv.shared.reserved.0,"aw",@nobits
	.weak		__nv_reservedSMEM_offset_0_alias
	.size		__nv_reservedSMEM_offset_0_alias, 0, 64
	.other		__nv_reservedSMEM_offset_0_alias,@"STO_CUDA_RESERVED_SHARED STV_DEFAULT"
__nv_reservedSMEM_offset_0_alias:
	.zero		0
	.zero		64


//--------------------- .nv.constant0.fftshift    --------------------------
	.section	.nv.constant0.fftshift,"a",@progbits
	.sectionflags	@""
	.align	4
.nv.constant0.fftshift:
	.zero		932


//--------------------- SYMBOLS --------------------------

	.type		.nv.reservedSmem.offset0,@object
	.size		.nv.reservedSmem.offset0,0x4
